//
// Generated by NVIDIA NVVM Compiler
//
// Compiler Build ID: CL-36424714
// Cuda compilation tools, release 13.0, V13.0.88
// Based on NVVM 20.0.0
//

.version 9.0
.target sm_100
.address_size 64

	// .globl	_Z5hellov
.extern .func  (.param .b32 func_retval0) vprintf
(
	.param .b64 vprintf_param_0,
	.param .b64 vprintf_param_1
)
;
.global .align 1 .b8 $str[23] = {72, 101, 108, 108, 111, 32, 102, 114, 111, 109, 32, 116, 104, 114, 101, 97, 100, 32, 37, 100, 33, 10};

.visible .entry _Z5hellov()
{
	.local .align 8 .b8 	__local_depot0[8];
	.reg .b64 	%SP;
	.reg .b64 	%SPL;
	.reg .b32 	%r<4>;
	.reg .b64 	%rd<5>;

	mov.u64 	%SPL, __local_depot0;
	cvta.local.u64 	%SP, %SPL;
	add.u64 	%rd1, %SP, 0;
	add.u64 	%rd2, %SPL, 0;
	mov.u32 	%r1, %tid.x;
	st.local.u32 	[%rd2], %r1;
	mov.u64 	%rd3, $str;
	cvta.global.u64 	%rd4, %rd3;
	{ // callseq 0, 0
	.param .b64 param0;
	st.param.b64 	[param0], %rd4;
	.param .b64 param1;
	st.param.b64 	[param1], %rd1;
	.param .b32 retval0;
	call.uni (retval0), 
	vprintf, 
	(
	param0, 
	param1
	);
	ld.param.b32 	%r2, [retval0];
	} // callseq 0
	ret;

}


// ===== COMPILED SASS (sm_100) =====

	.target	sm_100

	.elftype	@"ET_EXEC"


//--------------------- .note.nv.tkinfo           --------------------------
	.section	.note.nv.tkinfo,"",@"SHT_NOTE"
	.sectionflags	@"SHF_NOTE_NV_TKINFO"
	.tkinfo
        /*0018*/ 	.word	0x00000002
        /*0030*/ 	.string	""
        /*0030*/ 	.string	"ptxas"
        /*0030*/ 	.string	"Cuda compilation tools, release 13.0, V13.0.88"
        /*0030*/ 	.string	"Build cuda_13.0.r13.0/compiler.36424714_0"
        /*0030*/ 	.string	"-arch sm_100 -m 64 "



//--------------------- .note.nv.cuinfo           --------------------------
	.section	.note.nv.cuinfo,"",@"SHT_NOTE"
	.sectionflags	@"SHF_NOTE_NV_CUINFO"
        /*0018*/ 	.short	0x0002
        /*001a*/ 	.short	0x0064
        /*001c*/ 	.short	0x0082
	.zero		2


//--------------------- .nv.info                  --------------------------
	.section	.nv.info,"",@"SHT_CUDA_INFO"
	.align	4


	//----- nvinfo : EIATTR_REGCOUNT
	.align		4
        /*0000*/ 	.byte	0x04, 0x2f
        /*0002*/ 	.short	(.L_2 - .L_1)
	.align		4
.L_1:
        /*0004*/ 	.word	index@(_Z5hellov)
        /*0008*/ 	.word	0x00000018


	//----- nvinfo : EIATTR_FRAME_SIZE
	.align		4
.L_2:
        /*000c*/ 	.byte	0x04, 0x11
        /*000e*/ 	.short	(.L_4 - .L_3)
	.align		4
.L_3:
        /*0010*/ 	.word	index@(_Z5hellov)
        /*0014*/ 	.word	0x00000008


	//----- nvinfo : EIATTR_MIN_STACK_SIZE
	.align		4
.L_4:
        /*0018*/ 	.byte	0x04, 0x12
        /*001a*/ 	.short	(.L_6 - .L_5)
	.align		4
.L_5:
        /*001c*/ 	.word	index@(_Z5hellov)
        /*0020*/ 	.word	0x00000008
.L_6:


//--------------------- .nv.compat                --------------------------
	.section	.nv.compat,"",@"SHT_CUDA_COMPAT_INFO"
	.align	4
        /*0000*/ 	.byte	0x02, 0x09, 0x00, 0x00, 0x02, 0x02, 0x01, 0x00, 0x02, 0x05, 0x05, 0x00, 0x03, 0x07, 0x01, 0x01
        /*0010*/ 	.byte	0x02, 0x03, 0x00, 0x00, 0x02, 0x06, 0x01, 0x00, 0x04, 0x0b, 0x08, 0x00, 0x09, 0x00, 0x00, 0x00
        /*0020*/ 	.byte	0x00, 0x00, 0x00, 0x00


//--------------------- .nv.info._Z5hellov        --------------------------
	.section	.nv.info._Z5hellov,"",@"SHT_CUDA_INFO"
	.sectionflags	@""
	.align	4


	//----- nvinfo : EIATTR_CUDA_API_VERSION
	.align		4
        /*0000*/ 	.byte	0x04, 0x37
        /*0002*/ 	.short	(.L_8 - .L_7)
.L_7:
        /*0004*/ 	.word	0x00000082


	//----- nvinfo : EIATTR_SPARSE_MMA_MASK
	.align		4
.L_8:
        /*0008*/ 	.byte	0x03, 0x50
        /*000a*/ 	.short	0x0000


	//----- nvinfo : EIATTR_MAXREG_COUNT
	.align		4
        /*000c*/ 	.byte	0x03, 0x1b
        /*000e*/ 	.short	0x00ff


	//----- nvinfo : EIATTR_EXTERNS
	.align		4
        /*0010*/ 	.byte	0x04, 0x0f
        /*0012*/ 	.short	(.L_10 - .L_9)


	//   ....[0]....
	.align		4
.L_9:
        /*0014*/ 	.word	index@(vprintf)


	//----- nvinfo : EIATTR_MERCURY_ISA_VERSION
	.align		4
.L_10:
        /*0018*/ 	.byte	0x03, 0x5f
        /*001a*/ 	.short	0x0101


	//----- nvinfo : EIATTR_VRC_CTA_INIT_COUNT
	.align		4
        /*001c*/ 	.byte	0x02, 0x4a
	.zero		1
	.zero		1


	//----- nvinfo : EIATTR_SYSCALL_OFFSETS
	.align		4
        /*0020*/ 	.byte	0x04, 0x46
        /*0022*/ 	.short	(.L_12 - .L_11)


	//   ....[0]....
.L_11:
        /*0024*/ 	.word	0x000000e0


	//----- nvinfo : EIATTR_EXIT_INSTR_OFFSETS
	.align		4
.L_12:
        /*0028*/ 	.byte	0x04, 0x1c
        /*002a*/ 	.short	(.L_14 - .L_13)


	//   ....[0]....
.L_13:
        /*002c*/ 	.word	0x000000f0


	//----- nvinfo : EIATTR_SW_WAR
	.align		4
.L_14:
        /*0030*/ 	.byte	0x04, 0x36
        /*0032*/ 	.short	(.L_16 - .L_15)
.L_15:
        /*0034*/ 	.word	0x00000008
.L_16:


//--------------------- .nv.callgraph             --------------------------
	.section	.nv.callgraph,"",@"SHT_CUDA_CALLGRAPH"
	.align	4
	.sectionentsize	8
	.align		4
        /*0000*/ 	.word	0x00000000
	.align		4
        /*0004*/ 	.word	0xffffffff
	.align		4
        /*0008*/ 	.word	index@(_Z5hellov)
	.align		4
        /*000c*/ 	.word	index@(vprintf)
	.align		4
        /*0010*/ 	.word	0x00000000
	.align		4
        /*0014*/ 	.word	0xfffffffe
	.align		4
        /*0018*/ 	.word	0x00000000
	.align		4
        /*001c*/ 	.word	0xfffffffd
	.align		4
        /*0020*/ 	.word	0x00000000
	.align		4
        /*0024*/ 	.word	0xfffffffc


//--------------------- .nv.constant4             --------------------------
	.section	.nv.constant4,"a",@progbits
	.align	8
	.align		8
.nv.constant4:
        /*0000*/ 	.dword	vprintf
	.align		8
        /*0008*/ 	.dword	$str


//--------------------- .text._Z5hellov           --------------------------
	.section	.text._Z5hellov,"ax",@progbits
	.align	128
        .global         _Z5hellov
        .type           _Z5hellov,@function
        .size           _Z5hellov,(.L_x_2 - _Z5hellov)
        .other          _Z5hellov,@"STO_CUDA_ENTRY STV_DEFAULT"
_Z5hellov:
.text._Z5hellov:
[----:B------:R-:W0:Y:S01]  /*0000*/  LDC R1, c[0x0][0x37c] ;  /* 0x0000df00ff017b82 */ /* 0x000e220000000800 */
[----:B------:R-:W1:Y:S01]  /*0010*/  S2R R8, SR_TID.X ;  /* 0x0000000000087919 */ /* 0x000e620000002100 */
[----:B0-----:R-:W-:Y:S01]  /*0020*/  VIADD R1, R1, 0xfffffff8 ;  /* 0xfffffff801017836 */ /* 0x001fe20000000000 */
[----:B------:R-:W-:Y:S01]  /*0030*/  MOV R0, 0x0 ;  /* 0x0000000000007802 */ /* 0x000fe20000000f00 */
[----:B------:R-:W0:Y:S04]  /*0040*/  LDCU UR4, c[0x0][0x2f8] ;  /* 0x00005f00ff0477ac */ /* 0x000e280008000800 */
[----:B------:R2:W3:Y:S01]  /*0050*/  LDC.64 R2, c[0x4][R0] ;  /* 0x0100000000027b82 */ /* 0x0004e20000000a00 */
[----:B------:R-:W4:Y:S01]  /*0060*/  LDCU.64 UR6, c[0x4][0x8] ;  /* 0x01000100ff0677ac */ /* 0x000f220008000a00 */
[----:B------:R-:W5:Y:S01]  /*0070*/  LDCU UR5, c[0x0][0x2fc] ;  /* 0x00005f80ff0577ac */ /* 0x000f620008000800 */
[----:B0-----:R-:W-:Y:S01]  /*0080*/  IADD3 R6, P0, PT, R1, UR4, RZ ;  /* 0x0000000401067c10 */ /* 0x001fe2000ff1e0ff */
[----:B----4-:R-:W-:Y:S01]  /*0090*/  IMAD.U32 R4, RZ, RZ, UR6 ;  /* 0x00000006ff047e24 */ /* 0x010fe2000f8e00ff */
[----:B------:R-:W-:-:S03]  /*00a0*/  MOV R5, UR7 ;  /* 0x0000000700057c02 */ /* 0x000fc60008000f00 */
[----:B-----5:R-:W-:Y:S01]  /*00b0*/  IMAD.X R7, RZ, RZ, UR5, P0 ;  /* 0x00000005ff077e24 */ /* 0x020fe200080e06ff */
[----:B-1----:R2:W-:Y:S07]  /*00c0*/  STL [R1], R8 ;  /* 0x0000000801007387 */ /* 0x0025ee0000100800 */
[----:B------:R-:W-:-:S07]  /*00d0*/  LEPC R20, `(.L_x_0) ;  /* 0x000000001014794e */ /* 0x000fce0000000000 */
[----:B--23--:R-:W-:Y:S05]  /*00e0*/  CALL.ABS.NOINC R2 ;  /* 0x0000000002007343 */ /* 0x00cfea0003c00000 */
.L_x_0:
[----:B------:R-:W-:Y:S05]  /*00f0*/  EXIT ;  /* 0x000000000000794d */ /* 0x000fea0003800000 */
.L_x_1:
[----:B------:R-:W-:-:S00]  /*0100*/  BRA `(.L_x_1) ;  /* 0xfffffffc00fc7947 */ /* 0x000fc0000383ffff */
[----:B------:R-:W-:-:S00]  /*0110*/  NOP ;  /* 0x0000000000007918 */ /* 0x000fc00000000000 */
        /* <DEDUP_REMOVED lines=14> */
.L_x_2:


//--------------------- .nv.global.init           --------------------------
	.section	.nv.global.init,"aw",@progbits
.nv.global.init:
	.type		$str,@object
	.size		$str,(.L_0 - $str)
$str:
        /*0000*/ 	.byte	0x48, 0x65, 0x6c, 0x6c, 0x6f, 0x20, 0x66, 0x72, 0x6f, 0x6d, 0x20, 0x74, 0x68, 0x72, 0x65, 0x61
        /*0010*/ 	.byte	0x64, 0x20, 0x25, 0x64, 0x21, 0x0a, 0x00
.L_0:


//--------------------- .nv.shared.reserved.0     --------------------------
	.section	.nv.shared.reserved.0,"aw",@nobits
	.weak		__nv_reservedSMEM_offset_0_alias
	.size		__nv_reservedSMEM_offset_0_alias, 0, 64
	.other		__nv_reservedSMEM_offset_0_alias,@"STO_CUDA_RESERVED_SHARED STV_DEFAULT"
__nv_reservedSMEM_offset_0_alias:
	.zero		0
	.zero		64


//--------------------- .nv.constant0._Z5hellov   --------------------------
	.section	.nv.constant0._Z5hellov,"a",@progbits
	.sectionflags	@""
	.align	4
.nv.constant0._Z5hellov:
	.zero		896


//--------------------- SYMBOLS --------------------------

	.type		.nv.reservedSmem.offset0,@object
	.size		.nv.reservedSmem.offset0,0x4
	.type		vprintf,@function
